//
// Generated by NVIDIA NVVM Compiler
//
// Compiler Build ID: CL-36424714
// Cuda compilation tools, release 13.0, V13.0.88
// Based on NVVM 20.0.0
//

.version 9.0
.target sm_100
.address_size 64

	// .globl	_Z10KernelMultiiiPfS_S_
// _ZZ10KernelMultiiiPfS_S_E2sA has been demoted
// _ZZ10KernelMultiiiPfS_S_E2sB has been demoted
// _ZZ9KernelAddiiPfS_S_E2sA has been demoted
// _ZZ9KernelAddiiPfS_S_E2sB has been demoted
// _ZZ9KernelSubiiPfS_S_E2sA has been demoted
// _ZZ9KernelSubiiPfS_S_E2sB has been demoted

.visible .entry _Z10KernelMultiiiPfS_S_(
	.param .u32 _Z10KernelMultiiiPfS_S__param_0,
	.param .u32 _Z10KernelMultiiiPfS_S__param_1,
	.param .u32 _Z10KernelMultiiiPfS_S__param_2,
	.param .u64 .ptr .align 1 _Z10KernelMultiiiPfS_S__param_3,
	.param .u64 .ptr .align 1 _Z10KernelMultiiiPfS_S__param_4,
	.param .u64 .ptr .align 1 _Z10KernelMultiiiPfS_S__param_5
)
{
	.reg .pred 	%p<3>;
	.reg .b32 	%r<34>;
	.reg .b32 	%f<105>;
	.reg .b64 	%rd<13>;
	// demoted variable
	.shared .align 4 .b8 _ZZ10KernelMultiiiPfS_S_E2sA[4096];
	// demoted variable
	.shared .align 4 .b8 _ZZ10KernelMultiiiPfS_S_E2sB[4096];
	ld.param.u32 	%r18, [_Z10KernelMultiiiPfS_S__param_1];
	ld.param.u32 	%r19, [_Z10KernelMultiiiPfS_S__param_2];
	ld.param.u64 	%rd3, [_Z10KernelMultiiiPfS_S__param_3];
	ld.param.u64 	%rd4, [_Z10KernelMultiiiPfS_S__param_4];
	ld.param.u64 	%rd5, [_Z10KernelMultiiiPfS_S__param_5];
	mov.u32 	%r20, %ctaid.x;
	mov.u32 	%r21, %ctaid.y;
	mov.u32 	%r1, %tid.x;
	mov.u32 	%r2, %tid.y;
	shl.b32 	%r22, %r21, 5;
	add.s32 	%r3, %r22, %r2;
	shl.b32 	%r4, %r20, 5;
	setp.lt.s32 	%p1, %r19, 1;
	mov.f32 	%f104, 0f00000000;
	@%p1 bra 	$L__BB0_3;
	shl.b32 	%r24, %r2, 7;
	mov.u32 	%r25, _ZZ10KernelMultiiiPfS_S_E2sA;
	add.s32 	%r5, %r25, %r24;
	shl.b32 	%r26, %r1, 2;
	add.s32 	%r6, %r5, %r26;
	mov.u32 	%r27, _ZZ10KernelMultiiiPfS_S_E2sB;
	add.s32 	%r8, %r27, %r26;
	add.s32 	%r7, %r8, %r24;
	mad.lo.s32 	%r28, %r2, %r18, %r1;
	add.s32 	%r32, %r28, %r4;
	shl.b32 	%r10, %r18, 5;
	mad.lo.s32 	%r31, %r19, %r3, %r1;
	cvta.to.global.u64 	%rd1, %rd3;
	cvta.to.global.u64 	%rd2, %rd4;
	mov.f32 	%f104, 0f00000000;
	mov.b32 	%r33, 0;
$L__BB0_2:
	mul.wide.s32 	%rd6, %r31, 4;
	add.s64 	%rd7, %rd1, %rd6;
	ld.global.f32 	%f6, [%rd7];
	st.shared.f32 	[%r6], %f6;
	mul.wide.s32 	%rd8, %r32, 4;
	add.s64 	%rd9, %rd2, %rd8;
	ld.global.f32 	%f7, [%rd9];
	st.shared.f32 	[%r7], %f7;
	bar.sync 	0;
	ld.shared.f32 	%f8, [%r5];
	ld.shared.f32 	%f9, [%r8];
	fma.rn.f32 	%f10, %f8, %f9, %f104;
	ld.shared.f32 	%f11, [%r5+4];
	ld.shared.f32 	%f12, [%r8+128];
	fma.rn.f32 	%f13, %f11, %f12, %f10;
	ld.shared.f32 	%f14, [%r5+8];
	ld.shared.f32 	%f15, [%r8+256];
	fma.rn.f32 	%f16, %f14, %f15, %f13;
	ld.shared.f32 	%f17, [%r5+12];
	ld.shared.f32 	%f18, [%r8+384];
	fma.rn.f32 	%f19, %f17, %f18, %f16;
	ld.shared.f32 	%f20, [%r5+16];
	ld.shared.f32 	%f21, [%r8+512];
	fma.rn.f32 	%f22, %f20, %f21, %f19;
	ld.shared.f32 	%f23, [%r5+20];
	ld.shared.f32 	%f24, [%r8+640];
	fma.rn.f32 	%f25, %f23, %f24, %f22;
	ld.shared.f32 	%f26, [%r5+24];
	ld.shared.f32 	%f27, [%r8+768];
	fma.rn.f32 	%f28, %f26, %f27, %f25;
	ld.shared.f32 	%f29, [%r5+28];
	ld.shared.f32 	%f30, [%r8+896];
	fma.rn.f32 	%f31, %f29, %f30, %f28;
	ld.shared.f32 	%f32, [%r5+32];
	ld.shared.f32 	%f33, [%r8+1024];
	fma.rn.f32 	%f34, %f32, %f33, %f31;
	ld.shared.f32 	%f35, [%r5+36];
	ld.shared.f32 	%f36, [%r8+1152];
	fma.rn.f32 	%f37, %f35, %f36, %f34;
	ld.shared.f32 	%f38, [%r5+40];
	ld.shared.f32 	%f39, [%r8+1280];
	fma.rn.f32 	%f40, %f38, %f39, %f37;
	ld.shared.f32 	%f41, [%r5+44];
	ld.shared.f32 	%f42, [%r8+1408];
	fma.rn.f32 	%f43, %f41, %f42, %f40;
	ld.shared.f32 	%f44, [%r5+48];
	ld.shared.f32 	%f45, [%r8+1536];
	fma.rn.f32 	%f46, %f44, %f45, %f43;
	ld.shared.f32 	%f47, [%r5+52];
	ld.shared.f32 	%f48, [%r8+1664];
	fma.rn.f32 	%f49, %f47, %f48, %f46;
	ld.shared.f32 	%f50, [%r5+56];
	ld.shared.f32 	%f51, [%r8+1792];
	fma.rn.f32 	%f52, %f50, %f51, %f49;
	ld.shared.f32 	%f53, [%r5+60];
	ld.shared.f32 	%f54, [%r8+1920];
	fma.rn.f32 	%f55, %f53, %f54, %f52;
	ld.shared.f32 	%f56, [%r5+64];
	ld.shared.f32 	%f57, [%r8+2048];
	fma.rn.f32 	%f58, %f56, %f57, %f55;
	ld.shared.f32 	%f59, [%r5+68];
	ld.shared.f32 	%f60, [%r8+2176];
	fma.rn.f32 	%f61, %f59, %f60, %f58;
	ld.shared.f32 	%f62, [%r5+72];
	ld.shared.f32 	%f63, [%r8+2304];
	fma.rn.f32 	%f64, %f62, %f63, %f61;
	ld.shared.f32 	%f65, [%r5+76];
	ld.shared.f32 	%f66, [%r8+2432];
	fma.rn.f32 	%f67, %f65, %f66, %f64;
	ld.shared.f32 	%f68, [%r5+80];
	ld.shared.f32 	%f69, [%r8+2560];
	fma.rn.f32 	%f70, %f68, %f69, %f67;
	ld.shared.f32 	%f71, [%r5+84];
	ld.shared.f32 	%f72, [%r8+2688];
	fma.rn.f32 	%f73, %f71, %f72, %f70;
	ld.shared.f32 	%f74, [%r5+88];
	ld.shared.f32 	%f75, [%r8+2816];
	fma.rn.f32 	%f76, %f74, %f75, %f73;
	ld.shared.f32 	%f77, [%r5+92];
	ld.shared.f32 	%f78, [%r8+2944];
	fma.rn.f32 	%f79, %f77, %f78, %f76;
	ld.shared.f32 	%f80, [%r5+96];
	ld.shared.f32 	%f81, [%r8+3072];
	fma.rn.f32 	%f82, %f80, %f81, %f79;
	ld.shared.f32 	%f83, [%r5+100];
	ld.shared.f32 	%f84, [%r8+3200];
	fma.rn.f32 	%f85, %f83, %f84, %f82;
	ld.shared.f32 	%f86, [%r5+104];
	ld.shared.f32 	%f87, [%r8+3328];
	fma.rn.f32 	%f88, %f86, %f87, %f85;
	ld.shared.f32 	%f89, [%r5+108];
	ld.shared.f32 	%f90, [%r8+3456];
	fma.rn.f32 	%f91, %f89, %f90, %f88;
	ld.shared.f32 	%f92, [%r5+112];
	ld.shared.f32 	%f93, [%r8+3584];
	fma.rn.f32 	%f94, %f92, %f93, %f91;
	ld.shared.f32 	%f95, [%r5+116];
	ld.shared.f32 	%f96, [%r8+3712];
	fma.rn.f32 	%f97, %f95, %f96, %f94;
	ld.shared.f32 	%f98, [%r5+120];
	ld.shared.f32 	%f99, [%r8+3840];
	fma.rn.f32 	%f100, %f98, %f99, %f97;
	ld.shared.f32 	%f101, [%r5+124];
	ld.shared.f32 	%f102, [%r8+3968];
	fma.rn.f32 	%f104, %f101, %f102, %f100;
	bar.sync 	0;
	add.s32 	%r33, %r33, 32;
	add.s32 	%r32, %r32, %r10;
	add.s32 	%r31, %r31, 32;
	setp.lt.s32 	%p2, %r33, %r19;
	@%p2 bra 	$L__BB0_2;
$L__BB0_3:
	cvta.to.global.u64 	%rd10, %rd5;
	add.s32 	%r29, %r4, %r1;
	mad.lo.s32 	%r30, %r18, %r3, %r29;
	mul.wide.s32 	%rd11, %r30, 4;
	add.s64 	%rd12, %rd10, %rd11;
	st.global.f32 	[%rd12], %f104;
	ret;

}
	// .globl	_Z9KernelAddiiPfS_S_
.visible .entry _Z9KernelAddiiPfS_S_(
	.param .u32 _Z9KernelAddiiPfS_S__param_0,
	.param .u32 _Z9KernelAddiiPfS_S__param_1,
	.param .u64 .ptr .align 1 _Z9KernelAddiiPfS_S__param_2,
	.param .u64 .ptr .align 1 _Z9KernelAddiiPfS_S__param_3,
	.param .u64 .ptr .align 1 _Z9KernelAddiiPfS_S__param_4
)
{
	.reg .pred 	%p<6>;
	.reg .b32 	%r<24>;
	.reg .b32 	%f<6>;
	.reg .b64 	%rd<12>;
	// demoted variable
	.shared .align 4 .b8 _ZZ9KernelAddiiPfS_S_E2sA[4096];
	// demoted variable
	.shared .align 4 .b8 _ZZ9KernelAddiiPfS_S_E2sB[4096];
	ld.param.u32 	%r6, [_Z9KernelAddiiPfS_S__param_0];
	ld.param.u32 	%r7, [_Z9KernelAddiiPfS_S__param_1];
	ld.param.u64 	%rd1, [_Z9KernelAddiiPfS_S__param_2];
	ld.param.u64 	%rd2, [_Z9KernelAddiiPfS_S__param_3];
	ld.param.u64 	%rd3, [_Z9KernelAddiiPfS_S__param_4];
	mov.u32 	%r8, %ctaid.x;
	mov.u32 	%r9, %ctaid.y;
	mov.u32 	%r10, %tid.x;
	mov.u32 	%r11, %tid.y;
	shl.b32 	%r12, %r9, 5;
	add.s32 	%r1, %r12, %r11;
	shl.b32 	%r13, %r8, 5;
	add.s32 	%r14, %r13, %r10;
	setp.lt.s32 	%p2, %r1, %r6;
	setp.lt.s32 	%p3, %r14, %r7;
	and.pred  	%p1, %p2, %p3;
	shl.b32 	%r15, %r11, 7;
	mov.u32 	%r16, _ZZ9KernelAddiiPfS_S_E2sA;
	add.s32 	%r17, %r16, %r15;
	shl.b32 	%r18, %r10, 2;
	add.s32 	%r3, %r17, %r18;
	mov.u32 	%r19, _ZZ9KernelAddiiPfS_S_E2sB;
	add.s32 	%r20, %r19, %r15;
	add.s32 	%r4, %r20, %r18;
	not.pred 	%p4, %p1;
	@%p4 bra 	$L__BB1_2;
	cvta.to.global.u64 	%rd4, %rd1;
	cvta.to.global.u64 	%rd5, %rd2;
	mad.lo.s32 	%r22, %r7, %r1, %r14;
	mul.wide.u32 	%rd6, %r22, 4;
	add.s64 	%rd7, %rd4, %rd6;
	ld.global.f32 	%f1, [%rd7];
	st.shared.f32 	[%r3], %f1;
	add.s64 	%rd8, %rd5, %rd6;
	ld.global.f32 	%f2, [%rd8];
	st.shared.f32 	[%r4], %f2;
	bra.uni 	$L__BB1_3;
$L__BB1_2:
	mov.b32 	%r21, 0;
	st.shared.u32 	[%r3], %r21;
	st.shared.u32 	[%r4], %r21;
$L__BB1_3:
	bar.sync 	0;
	@%p4 bra 	$L__BB1_5;
	ld.shared.f32 	%f3, [%r3];
	ld.shared.f32 	%f4, [%r4];
	add.f32 	%f5, %f3, %f4;
	mad.lo.s32 	%r23, %r7, %r1, %r14;
	cvta.to.global.u64 	%rd9, %rd3;
	mul.wide.u32 	%rd10, %r23, 4;
	add.s64 	%rd11, %rd9, %rd10;
	st.global.f32 	[%rd11], %f5;
$L__BB1_5:
	ret;

}
	// .globl	_Z9KernelSubiiPfS_S_
.visible .entry _Z9KernelSubiiPfS_S_(
	.param .u32 _Z9KernelSubiiPfS_S__param_0,
	.param .u32 _Z9KernelSubiiPfS_S__param_1,
	.param .u64 .ptr .align 1 _Z9KernelSubiiPfS_S__param_2,
	.param .u64 .ptr .align 1 _Z9KernelSubiiPfS_S__param_3,
	.param .u64 .ptr .align 1 _Z9KernelSubiiPfS_S__param_4
)
{
	.reg .pred 	%p<6>;
	.reg .b32 	%r<24>;
	.reg .b32 	%f<6>;
	.reg .b64 	%rd<12>;
	// demoted variable
	.shared .align 4 .b8 _ZZ9KernelSubiiPfS_S_E2sA[4096];
	// demoted variable
	.shared .align 4 .b8 _ZZ9KernelSubiiPfS_S_E2sB[4096];
	ld.param.u32 	%r6, [_Z9KernelSubiiPfS_S__param_0];
	ld.param.u32 	%r7, [_Z9KernelSubiiPfS_S__param_1];
	ld.param.u64 	%rd1, [_Z9KernelSubiiPfS_S__param_2];
	ld.param.u64 	%rd2, [_Z9KernelSubiiPfS_S__param_3];
	ld.param.u64 	%rd3, [_Z9KernelSubiiPfS_S__param_4];
	mov.u32 	%r8, %ctaid.x;
	mov.u32 	%r9, %ctaid.y;
	mov.u32 	%r10, %tid.x;
	mov.u32 	%r11, %tid.y;
	shl.b32 	%r12, %r9, 5;
	add.s32 	%r1, %r12, %r11;
	shl.b32 	%r13, %r8, 5;
	add.s32 	%r14, %r13, %r10;
	setp.lt.s32 	%p2, %r1, %r6;
	setp.lt.s32 	%p3, %r14, %r7;
	and.pred  	%p1, %p2, %p3;
	shl.b32 	%r15, %r11, 7;
	mov.u32 	%r16, _ZZ9KernelSubiiPfS_S_E2sA;
	add.s32 	%r17, %r16, %r15;
	shl.b32 	%r18, %r10, 2;
	add.s32 	%r3, %r17, %r18;
	mov.u32 	%r19, _ZZ9KernelSubiiPfS_S_E2sB;
	add.s32 	%r20, %r19, %r15;
	add.s32 	%r4, %r20, %r18;
	not.pred 	%p4, %p1;
	@%p4 bra 	$L__BB2_2;
	cvta.to.global.u64 	%rd4, %rd1;
	cvta.to.global.u64 	%rd5, %rd2;
	mad.lo.s32 	%r22, %r7, %r1, %r14;
	mul.wide.u32 	%rd6, %r22, 4;
	add.s64 	%rd7, %rd4, %rd6;
	ld.global.f32 	%f1, [%rd7];
	st.shared.f32 	[%r3], %f1;
	add.s64 	%rd8, %rd5, %rd6;
	ld.global.f32 	%f2, [%rd8];
	st.shared.f32 	[%r4], %f2;
	bra.uni 	$L__BB2_3;
$L__BB2_2:
	mov.b32 	%r21, 0;
	st.shared.u32 	[%r3], %r21;
	st.shared.u32 	[%r4], %r21;
$L__BB2_3:
	bar.sync 	0;
	@%p4 bra 	$L__BB2_5;
	ld.shared.f32 	%f3, [%r3];
	ld.shared.f32 	%f4, [%r4];
	sub.f32 	%f5, %f3, %f4;
	mad.lo.s32 	%r23, %r7, %r1, %r14;
	cvta.to.global.u64 	%rd9, %rd3;
	mul.wide.u32 	%rd10, %r23, 4;
	add.s64 	%rd11, %rd9, %rd10;
	st.global.f32 	[%rd11], %f5;
$L__BB2_5:
	ret;

}


// ===== COMPILED SASS (sm_100) =====

	.target	sm_100

	.elftype	@"ET_EXEC"


//--------------------- .note.nv.tkinfo           --------------------------
	.section	.note.nv.tkinfo,"",@"SHT_NOTE"
	.sectionflags	@"SHF_NOTE_NV_TKINFO"
	.tkinfo
        /*0018*/ 	.word	0x00000002
        /*0030*/ 	.string	""
        /*0030*/ 	.string	"ptxas"
        /*0030*/ 	.string	"Cuda compilation tools, release 13.0, V13.0.88"
        /*0030*/ 	.string	"Build cuda_13.0.r13.0/compiler.36424714_0"
        /*0030*/ 	.string	"-arch sm_100 -m 64 "



//--------------------- .note.nv.cuinfo           --------------------------
	.section	.note.nv.cuinfo,"",@"SHT_NOTE"
	.sectionflags	@"SHF_NOTE_NV_CUINFO"
        /*0018*/ 	.short	0x0002
        /*001a*/ 	.short	0x0064
        /*001c*/ 	.short	0x0082
	.zero		2


//--------------------- .nv.info                  --------------------------
	.section	.nv.info,"",@"SHT_CUDA_INFO"
	.align	4


	//----- nvinfo : EIATTR_REGCOUNT
	.align		4
        /*0000*/ 	.byte	0x04, 0x2f
        /*0002*/ 	.short	(.L_1 - .L_0)
	.align		4
.L_0:
        /*0004*/ 	.word	index@(_Z10KernelMultiiiPfS_S_)
        /*0008*/ 	.word	0x0000001f


	//----- nvinfo : EIATTR_FRAME_SIZE
	.align		4
.L_1:
        /*000c*/ 	.byte	0x04, 0x11
        /*000e*/ 	.short	(.L_3 - .L_2)
	.align		4
.L_2:
        /*0010*/ 	.word	index@(_Z10KernelMultiiiPfS_S_)
        /*0014*/ 	.word	0x00000000


	//----- nvinfo : EIATTR_REGCOUNT
	.align		4
.L_3:
        /*0018*/ 	.byte	0x04, 0x2f
        /*001a*/ 	.short	(.L_5 - .L_4)
	.align		4
.L_4:
        /*001c*/ 	.word	index@(_Z9KernelAddiiPfS_S_)
        /*0020*/ 	.word	0x00000010


	//----- nvinfo : EIATTR_FRAME_SIZE
	.align		4
.L_5:
        /*0024*/ 	.byte	0x04, 0x11
        /*0026*/ 	.short	(.L_7 - .L_6)
	.align		4
.L_6:
        /*0028*/ 	.word	index@(_Z9KernelAddiiPfS_S_)
        /*002c*/ 	.word	0x00000000


	//----- nvinfo : EIATTR_REGCOUNT
	.align		4
.L_7:
        /*0030*/ 	.byte	0x04, 0x2f
        /*0032*/ 	.short	(.L_9 - .L_8)
	.align		4
.L_8:
        /*0034*/ 	.word	index@(_Z9KernelSubiiPfS_S_)
        /*0038*/ 	.word	0x00000010


	//----- nvinfo : EIATTR_FRAME_SIZE
	.align		4
.L_9:
        /*003c*/ 	.byte	0x04, 0x11
        /*003e*/ 	.short	(.L_11 - .L_10)
	.align		4
.L_10:
        /*0040*/ 	.word	index@(_Z9KernelSubiiPfS_S_)
        /*0044*/ 	.word	0x00000000


	//----- nvinfo : EIATTR_MIN_STACK_SIZE
	.align		4
.L_11:
        /*0048*/ 	.byte	0x04, 0x12
        /*004a*/ 	.short	(.L_13 - .L_12)
	.align		4
.L_12:
        /*004c*/ 	.word	index@(_Z9KernelSubiiPfS_S_)
        /*0050*/ 	.word	0x00000000


	//----- nvinfo : EIATTR_MIN_STACK_SIZE
	.align		4
.L_13:
        /*0054*/ 	.byte	0x04, 0x12
        /*0056*/ 	.short	(.L_15 - .L_14)
	.align		4
.L_14:
        /*0058*/ 	.word	index@(_Z9KernelAddiiPfS_S_)
        /*005c*/ 	.word	0x00000000


	//----- nvinfo : EIATTR_MIN_STACK_SIZE
	.align		4
.L_15:
        /*0060*/ 	.byte	0x04, 0x12
        /*0062*/ 	.short	(.L_17 - .L_16)
	.align		4
.L_16:
        /*0064*/ 	.word	index@(_Z10KernelMultiiiPfS_S_)
        /*0068*/ 	.word	0x00000000
.L_17:


//--------------------- .nv.compat                --------------------------
	.section	.nv.compat,"",@"SHT_CUDA_COMPAT_INFO"
	.align	4
        /*0000*/ 	.byte	0x02, 0x09, 0x00, 0x00, 0x02, 0x02, 0x01, 0x00, 0x02, 0x05, 0x05, 0x00, 0x03, 0x07, 0x01, 0x01
        /*0010*/ 	.byte	0x02, 0x03, 0x00, 0x00, 0x02, 0x06, 0x01, 0x00, 0x04, 0x0b, 0x08, 0x00, 0x09, 0x00, 0x00, 0x00
        /*0020*/ 	.byte	0x00, 0x00, 0x00, 0x00


//--------------------- .nv.info._Z9KernelSubiiPfS_S_ --------------------------
	.section	.nv.info._Z9KernelSubiiPfS_S_,"",@"SHT_CUDA_INFO"
	.sectionflags	@""
	.align	4


	//----- nvinfo : EIATTR_CUDA_API_VERSION
	.align		4
        /*0000*/ 	.byte	0x04, 0x37
        /*0002*/ 	.short	(.L_19 - .L_18)
.L_18:
        /*0004*/ 	.word	0x00000082


	//----- nvinfo : EIATTR_KPARAM_INFO
	.align		4
.L_19:
        /*0008*/ 	.byte	0x04, 0x17
        /*000a*/ 	.short	(.L_21 - .L_20)
.L_20:
        /*000c*/ 	.word	0x00000000
        /*0010*/ 	.short	0x0004
        /*0012*/ 	.short	0x0018
        /*0014*/ 	.byte	0x00, 0xf5, 0x21, 0x00


	//----- nvinfo : EIATTR_KPARAM_INFO
	.align		4
.L_21:
        /*0018*/ 	.byte	0x04, 0x17
        /*001a*/ 	.short	(.L_23 - .L_22)
.L_22:
        /*001c*/ 	.word	0x00000000
        /*0020*/ 	.short	0x0003
        /*0022*/ 	.short	0x0010
        /*0024*/ 	.byte	0x00, 0xf5, 0x21, 0x00


	//----- nvinfo : EIATTR_KPARAM_INFO
	.align		4
.L_23:
        /*0028*/ 	.byte	0x04, 0x17
        /*002a*/ 	.short	(.L_25 - .L_24)
.L_24:
        /*002c*/ 	.word	0x00000000
        /*0030*/ 	.short	0x0002
        /*0032*/ 	.short	0x0008
        /*0034*/ 	.byte	0x00, 0xf5, 0x21, 0x00


	//----- nvinfo : EIATTR_KPARAM_INFO
	.align		4
.L_25:
        /*0038*/ 	.byte	0x04, 0x17
        /*003a*/ 	.short	(.L_27 - .L_26)
.L_26:
        /*003c*/ 	.word	0x00000000
        /*0040*/ 	.short	0x0001
        /*0042*/ 	.short	0x0004
        /*0044*/ 	.byte	0x00, 0xf0, 0x11, 0x00


	//----- nvinfo : EIATTR_KPARAM_INFO
	.align		4
.L_27:
        /*0048*/ 	.byte	0x04, 0x17
        /*004a*/ 	.short	(.L_29 - .L_28)
.L_28:
        /*004c*/ 	.word	0x00000000
        /*0050*/ 	.short	0x0000
        /*0052*/ 	.short	0x0000
        /*0054*/ 	.byte	0x00, 0xf0, 0x11, 0x00


	//----- nvinfo : EIATTR_SPARSE_MMA_MASK
	.align		4
.L_29:
        /*0058*/ 	.byte	0x03, 0x50
        /*005a*/ 	.short	0x0000


	//----- nvinfo : EIATTR_MAXREG_COUNT
	.align		4
        /*005c*/ 	.byte	0x03, 0x1b
        /*005e*/ 	.short	0x00ff


	//----- nvinfo : EIATTR_NUM_BARRIERS
	.align		4
        /*0060*/ 	.byte	0x02, 0x4c
        /*0062*/ 	.byte	0x01
	.zero		1


	//----- nvinfo : EIATTR_MERCURY_ISA_VERSION
	.align		4
        /*0064*/ 	.byte	0x03, 0x5f
        /*0066*/ 	.short	0x0101


	//----- nvinfo : EIATTR_VRC_CTA_INIT_COUNT
	.align		4
        /*0068*/ 	.byte	0x02, 0x4a
	.zero		1
	.zero		1


	//----- nvinfo : EIATTR_EXIT_INSTR_OFFSETS
	.align		4
        /*006c*/ 	.byte	0x04, 0x1c
        /*006e*/ 	.short	(.L_31 - .L_30)


	//   ....[0]....
.L_30:
        /*0070*/ 	.word	0x00000200


	//   ....[1]....
        /*0074*/ 	.word	0x00000280


	//----- nvinfo : EIATTR_CBANK_PARAM_SIZE
	.align		4
.L_31:
        /*0078*/ 	.byte	0x03, 0x19
        /*007a*/ 	.short	0x0020


	//----- nvinfo : EIATTR_PARAM_CBANK
	.align		4
        /*007c*/ 	.byte	0x04, 0x0a
        /*007e*/ 	.short	(.L_33 - .L_32)
	.align		4
.L_32:
        /*0080*/ 	.word	index@(.nv.constant0._Z9KernelSubiiPfS_S_)
        /*0084*/ 	.short	0x0380
        /*0086*/ 	.short	0x0020


	//----- nvinfo : EIATTR_SW_WAR
	.align		4
.L_33:
        /*0088*/ 	.byte	0x04, 0x36
        /*008a*/ 	.short	(.L_35 - .L_34)
.L_34:
        /*008c*/ 	.word	0x00000008
.L_35:


//--------------------- .nv.info._Z9KernelAddiiPfS_S_ --------------------------
	.section	.nv.info._Z9KernelAddiiPfS_S_,"",@"SHT_CUDA_INFO"
	.sectionflags	@""
	.align	4


	//----- nvinfo : EIATTR_CUDA_API_VERSION
	.align		4
        /*0000*/ 	.byte	0x04, 0x37
        /*0002*/ 	.short	(.L_37 - .L_36)
.L_36:
        /*0004*/ 	.word	0x00000082


	//----- nvinfo : EIATTR_KPARAM_INFO
	.align		4
.L_37:
        /*0008*/ 	.byte	0x04, 0x17
        /*000a*/ 	.short	(.L_39 - .L_38)
.L_38:
        /*000c*/ 	.word	0x00000000
        /*0010*/ 	.short	0x0004
        /*0012*/ 	.short	0x0018
        /*0014*/ 	.byte	0x00, 0xf5, 0x21, 0x00


	//----- nvinfo : EIATTR_KPARAM_INFO
	.align		4
.L_39:
        /*0018*/ 	.byte	0x04, 0x17
        /*001a*/ 	.short	(.L_41 - .L_40)
.L_40:
        /*001c*/ 	.word	0x00000000
        /*0020*/ 	.short	0x0003
        /*0022*/ 	.short	0x0010
        /*0024*/ 	.byte	0x00, 0xf5, 0x21, 0x00


	//----- nvinfo : EIATTR_KPARAM_INFO
	.align		4
.L_41:
        /*0028*/ 	.byte	0x04, 0x17
        /*002a*/ 	.short	(.L_43 - .L_42)
.L_42:
        /*002c*/ 	.word	0x00000000
        /*0030*/ 	.short	0x0002
        /*0032*/ 	.short	0x0008
        /*0034*/ 	.byte	0x00, 0xf5, 0x21, 0x00


	//----- nvinfo : EIATTR_KPARAM_INFO
	.align		4
.L_43:
        /*0038*/ 	.byte	0x04, 0x17
        /*003a*/ 	.short	(.L_45 - .L_44)
.L_44:
        /*003c*/ 	.word	0x00000000
        /*0040*/ 	.short	0x0001
        /*0042*/ 	.short	0x0004
        /*0044*/ 	.byte	0x00, 0xf0, 0x11, 0x00


	//----- nvinfo : EIATTR_KPARAM_INFO
	.align		4
.L_45:
        /*0048*/ 	.byte	0x04, 0x17
        /*004a*/ 	.short	(.L_47 - .L_46)
.L_46:
        /*004c*/ 	.word	0x00000000
        /*0050*/ 	.short	0x0000
        /*0052*/ 	.short	0x0000
        /*0054*/ 	.byte	0x00, 0xf0, 0x11, 0x00


	//----- nvinfo : EIATTR_SPARSE_MMA_MASK
	.align		4
.L_47:
        /*0058*/ 	.byte	0x03, 0x50
        /*005a*/ 	.short	0x0000


	//----- nvinfo : EIATTR_MAXREG_COUNT
	.align		4
        /*005c*/ 	.byte	0x03, 0x1b
        /*005e*/ 	.short	0x00ff


	//----- nvinfo : EIATTR_NUM_BARRIERS
	.align		4
        /*0060*/ 	.byte	0x02, 0x4c
        /*0062*/ 	.byte	0x01
	.zero		1


	//----- nvinfo : EIATTR_MERCURY_ISA_VERSION
	.align		4
        /*0064*/ 	.byte	0x03, 0x5f
        /*0066*/ 	.short	0x0101


	//----- nvinfo : EIATTR_VRC_CTA_INIT_COUNT
	.align		4
        /*0068*/ 	.byte	0x02, 0x4a
	.zero		1
	.zero		1


	//----- nvinfo : EIATTR_EXIT_INSTR_OFFSETS
	.align		4
        /*006c*/ 	.byte	0x04, 0x1c
        /*006e*/ 	.short	(.L_49 - .L_48)


	//   ....[0]....
.L_48:
        /*0070*/ 	.word	0x00000200


	//   ....[1]....
        /*0074*/ 	.word	0x00000280


	//----- nvinfo : EIATTR_CBANK_PARAM_SIZE
	.align		4
.L_49:
        /*0078*/ 	.byte	0x03, 0x19
        /*007a*/ 	.short	0x0020


	//----- nvinfo : EIATTR_PARAM_CBANK
	.align		4
        /*007c*/ 	.byte	0x04, 0x0a
        /*007e*/ 	.short	(.L_51 - .L_50)
	.align		4
.L_50:
        /*0080*/ 	.word	index@(.nv.constant0._Z9KernelAddiiPfS_S_)
        /*0084*/ 	.short	0x0380
        /*0086*/ 	.short	0x0020


	//----- nvinfo : EIATTR_SW_WAR
	.align		4
.L_51:
        /*0088*/ 	.byte	0x04, 0x36
        /*008a*/ 	.short	(.L_53 - .L_52)
.L_52:
        /*008c*/ 	.word	0x00000008
.L_53:


//--------------------- .nv.info._Z10KernelMultiiiPfS_S_ --------------------------
	.section	.nv.info._Z10KernelMultiiiPfS_S_,"",@"SHT_CUDA_INFO"
	.sectionflags	@""
	.align	4


	//----- nvinfo : EIATTR_CUDA_API_VERSION
	.align		4
        /*0000*/ 	.byte	0x04, 0x37
        /*0002*/ 	.short	(.L_55 - .L_54)
.L_54:
        /*0004*/ 	.word	0x00000082


	//----- nvinfo : EIATTR_KPARAM_INFO
	.align		4
.L_55:
        /*0008*/ 	.byte	0x04, 0x17
        /*000a*/ 	.short	(.L_57 - .L_56)
.L_56:
        /*000c*/ 	.word	0x00000000
        /*0010*/ 	.short	0x0005
        /*0012*/ 	.short	0x0020
        /*0014*/ 	.byte	0x00, 0xf5, 0x21, 0x00


	//----- nvinfo : EIATTR_KPARAM_INFO
	.align		4
.L_57:
        /*0018*/ 	.byte	0x04, 0x17
        /*001a*/ 	.short	(.L_59 - .L_58)
.L_58:
        /*001c*/ 	.word	0x00000000
        /*0020*/ 	.short	0x0004
        /*0022*/ 	.short	0x0018
        /*0024*/ 	.byte	0x00, 0xf5, 0x21, 0x00


	//----- nvinfo : EIATTR_KPARAM_INFO
	.align		4
.L_59:
        /*0028*/ 	.byte	0x04, 0x17
        /*002a*/ 	.short	(.L_61 - .L_60)
.L_60:
        /*002c*/ 	.word	0x00000000
        /*0030*/ 	.short	0x0003
        /*0032*/ 	.short	0x0010
        /*0034*/ 	.byte	0x00, 0xf5, 0x21, 0x00


	//----- nvinfo : EIATTR_KPARAM_INFO
	.align		4
.L_61:
        /*0038*/ 	.byte	0x04, 0x17
        /*003a*/ 	.short	(.L_63 - .L_62)
.L_62:
        /*003c*/ 	.word	0x00000000
        /*0040*/ 	.short	0x0002
        /*0042*/ 	.short	0x0008
        /*0044*/ 	.byte	0x00, 0xf0, 0x11, 0x00


	//----- nvinfo : EIATTR_KPARAM_INFO
	.align		4
.L_63:
        /*0048*/ 	.byte	0x04, 0x17
        /*004a*/ 	.short	(.L_65 - .L_64)
.L_64:
        /*004c*/ 	.word	0x00000000
        /*0050*/ 	.short	0x0001
        /*0052*/ 	.short	0x0004
        /*0054*/ 	.byte	0x00, 0xf0, 0x11, 0x00


	//----- nvinfo : EIATTR_KPARAM_INFO
	.align		4
.L_65:
        /*0058*/ 	.byte	0x04, 0x17
        /*005a*/ 	.short	(.L_67 - .L_66)
.L_66:
        /*005c*/ 	.word	0x00000000
        /*0060*/ 	.short	0x0000
        /*0062*/ 	.short	0x0000
        /*0064*/ 	.byte	0x00, 0xf0, 0x11, 0x00


	//----- nvinfo : EIATTR_SPARSE_MMA_MASK
	.align		4
.L_67:
        /*0068*/ 	.byte	0x03, 0x50
        /*006a*/ 	.short	0x0000


	//----- nvinfo : EIATTR_MAXREG_COUNT
	.align		4
        /*006c*/ 	.byte	0x03, 0x1b
        /*006e*/ 	.short	0x00ff


	//----- nvinfo : EIATTR_NUM_BARRIERS
	.align		4
        /*0070*/ 	.byte	0x02, 0x4c
        /*0072*/ 	.byte	0x01
	.zero		1


	//----- nvinfo : EIATTR_MERCURY_ISA_VERSION
	.align		4
        /*0074*/ 	.byte	0x03, 0x5f
        /*0076*/ 	.short	0x0101


	//----- nvinfo : EIATTR_VRC_CTA_INIT_COUNT
	.align		4
        /*0078*/ 	.byte	0x02, 0x4a
	.zero		1
	.zero		1


	//----- nvinfo : EIATTR_EXIT_INSTR_OFFSETS
	.align		4
        /*007c*/ 	.byte	0x04, 0x1c
        /*007e*/ 	.short	(.L_69 - .L_68)


	//   ....[0]....
.L_68:
        /*0080*/ 	.word	0x00000770


	//----- nvinfo : EIATTR_CBANK_PARAM_SIZE
	.align		4
.L_69:
        /*0084*/ 	.byte	0x03, 0x19
        /*0086*/ 	.short	0x0028


	//----- nvinfo : EIATTR_PARAM_CBANK
	.align		4
        /*0088*/ 	.byte	0x04, 0x0a
        /*008a*/ 	.short	(.L_71 - .L_70)
	.align		4
.L_70:
        /*008c*/ 	.word	index@(.nv.constant0._Z10KernelMultiiiPfS_S_)
        /*0090*/ 	.short	0x0380
        /*0092*/ 	.short	0x0028


	//----- nvinfo : EIATTR_SW_WAR
	.align		4
.L_71:
        /*0094*/ 	.byte	0x04, 0x36
        /*0096*/ 	.short	(.L_73 - .L_72)
.L_72:
        /*0098*/ 	.word	0x00000008
.L_73:


//--------------------- .nv.callgraph             --------------------------
	.section	.nv.callgraph,"",@"SHT_CUDA_CALLGRAPH"
	.align	4
	.sectionentsize	8
	.align		4
        /*0000*/ 	.word	0x00000000
	.align		4
        /*0004*/ 	.word	0xffffffff
	.align		4
        /*0008*/ 	.word	0x00000000
	.align		4
        /*000c*/ 	.word	0xfffffffe
	.align		4
        /*0010*/ 	.word	0x00000000
	.align		4
        /*0014*/ 	.word	0xfffffffd
	.align		4
        /*0018*/ 	.word	0x00000000
	.align		4
        /*001c*/ 	.word	0xfffffffc


//--------------------- .text._Z9KernelSubiiPfS_S_ --------------------------
	.section	.text._Z9KernelSubiiPfS_S_,"ax",@progbits
	.align	128
        .global         _Z9KernelSubiiPfS_S_
        .type           _Z9KernelSubiiPfS_S_,@function
        .size           _Z9KernelSubiiPfS_S_,(.L_x_5 - _Z9KernelSubiiPfS_S_)
        .other          _Z9KernelSubiiPfS_S_,@"STO_CUDA_ENTRY STV_DEFAULT"
_Z9KernelSubiiPfS_S_:
.text._Z9KernelSubiiPfS_S_:
[----:B------:R-:W-:Y:S01]  /*0000*/  LDC R1, c[0x0][0x37c] ;  /* 0x0000df00ff017b82 */ /* 0x000fe20000000800 */
[----:B------:R-:W0:Y:S01]  /*0010*/  S2R R7, SR_CTAID.X ;  /* 0x0000000000077919 */ /* 0x000e220000002500 */
[----:B------:R-:W1:Y:S01]  /*0020*/  LDCU.64 UR6, c[0x0][0x380] ;  /* 0x00007000ff0677ac */ /* 0x000e620008000a00 */
[----:B------:R-:W0:Y:S01]  /*0030*/  S2R R11, SR_TID.X ;  /* 0x00000000000b7919 */ /* 0x000e220000002100 */
[----:B------:R-:W2:Y:S01]  /*0040*/  LDCU.64 UR8, c[0x0][0x358] ;  /* 0x00006b00ff0877ac */ /* 0x000ea20008000a00 */
[----:B------:R-:W3:Y:S01]  /*0050*/  S2R R0, SR_CTAID.Y ;  /* 0x0000000000007919 */ /* 0x000ee20000002600 */
[----:B------:R-:W3:Y:S01]  /*0060*/  S2R R13, SR_TID.Y ;  /* 0x00000000000d7919 */ /* 0x000ee20000002200 */
[----:B0-----:R-:W-:-:S04]  /*0070*/  LEA R7, R7, R11, 0x5 ;  /* 0x0000000b07077211 */ /* 0x001fc800078e28ff */
[----:B-1----:R-:W-:Y:S02]  /*0080*/  ISETP.GE.AND P0, PT, R7, UR7, PT ;  /* 0x0000000707007c0c */ /* 0x002fe4000bf06270 */
[----:B---3--:R-:W-:-:S04]  /*0090*/  LEA R0, R0, R13, 0x5 ;  /* 0x0000000d00007211 */ /* 0x008fc800078e28ff */
[----:B------:R-:W-:-:S13]  /*00a0*/  ISETP.LT.AND P0, PT, R0, UR6, !P0 ;  /* 0x0000000600007c0c */ /* 0x000fda000c701270 */
[----:B------:R-:W0:Y:S01]  /*00b0*/  @P0 LDC.64 R2, c[0x0][0x388] ;  /* 0x0000e200ff020b82 */ /* 0x000e220000000a00 */
[----:B------:R-:W-:-:S07]  /*00c0*/  @P0 IMAD R9, R0, UR7, R7 ;  /* 0x0000000700090c24 */ /* 0x000fce000f8e0207 */
[----:B------:R-:W1:Y:S01]  /*00d0*/  @P0 LDC.64 R4, c[0x0][0x390] ;  /* 0x0000e400ff040b82 */ /* 0x000e620000000a00 */
[----:B0-----:R-:W-:-:S06]  /*00e0*/  @P0 IMAD.WIDE.U32 R2, R9, 0x4, R2 ;  /* 0x0000000409020825 */ /* 0x001fcc00078e0002 */
[----:B--2---:R-:W2:Y:S01]  /*00f0*/  @P0 LDG.E R3, desc[UR8][R2.64] ;  /* 0x0000000802030981 */ /* 0x004ea2000c1e1900 */
[----:B-1----:R-:W-:-:S06]  /*0100*/  @P0 IMAD.WIDE.U32 R4, R9, 0x4, R4 ;  /* 0x0000000409040825 */ /* 0x002fcc00078e0004 */
[----:B------:R-:W3:Y:S01]  /*0110*/  @P0 LDG.E R5, desc[UR8][R4.64] ;  /* 0x0000000804050981 */ /* 0x000ee2000c1e1900 */
[----:B------:R-:W0:Y:S01]  /*0120*/  S2UR UR6, SR_CgaCtaId ;  /* 0x00000000000679c3 */ /* 0x000e220000008800 */
[----:B------:R-:W-:Y:S02]  /*0130*/  UMOV UR4, 0x400 ;  /* 0x0000040000047882 */ /* 0x000fe40000000000 */
[----:B------:R-:W-:Y:S02]  /*0140*/  UIADD3 UR5, UPT, UPT, UR4, 0x1000, URZ ;  /* 0x0000100004057890 */ /* 0x000fe4000fffe0ff */
[----:B0-----:R-:W-:Y:S02]  /*0150*/  ULEA UR4, UR6, UR4, 0x18 ;  /* 0x0000000406047291 */ /* 0x001fe4000f8ec0ff */
[----:B------:R-:W-:-:S04]  /*0160*/  ULEA UR5, UR6, UR5, 0x18 ;  /* 0x0000000506057291 */ /* 0x000fc8000f8ec0ff */
[C---:B------:R-:W-:Y:S02]  /*0170*/  LEA R6, R13.reuse, UR4, 0x7 ;  /* 0x000000040d067c11 */ /* 0x040fe4000f8e38ff */
[----:B------:R-:W-:Y:S02]  /*0180*/  LEA R8, R13, UR5, 0x7 ;  /* 0x000000050d087c11 */ /* 0x000fe4000f8e38ff */
[C---:B------:R-:W-:Y:S02]  /*0190*/  LEA R6, R11.reuse, R6, 0x2 ;  /* 0x000000060b067211 */ /* 0x040fe400078e10ff */
[----:B------:R-:W-:-:S03]  /*01a0*/  LEA R8, R11, R8, 0x2 ;  /* 0x000000080b087211 */ /* 0x000fc600078e10ff */
[----:B--2---:R0:W-:Y:S04]  /*01b0*/  @P0 STS [R6], R3 ;  /* 0x0000000306000388 */ /* 0x0041e80000000800 */
[----:B---3--:R0:W-:Y:S04]  /*01c0*/  @P0 STS [R8], R5 ;  /* 0x0000000508000388 */ /* 0x0081e80000000800 */
[----:B------:R0:W-:Y:S04]  /*01d0*/  @!P0 STS [R6], RZ ;  /* 0x000000ff06008388 */ /* 0x0001e80000000800 */
[----:B------:R0:W-:Y:S01]  /*01e0*/  @!P0 STS [R8], RZ ;  /* 0x000000ff08008388 */ /* 0x0001e20000000800 */
[----:B------:R-:W-:Y:S06]  /*01f0*/  BAR.SYNC.DEFER_BLOCKING 0x0 ;  /* 0x0000000000007b1d */ /* 0x000fec0000010000 */
[----:B------:R-:W-:Y:S05]  /*0200*/  @!P0 EXIT ;  /* 0x000000000000894d */ /* 0x000fea0003800000 */
[----:B0-----:R-:W-:Y:S01]  /*0210*/  LDS R6, [R6] ;  /* 0x0000000006067984 */ /* 0x001fe20000000800 */
[----:B------:R-:W0:Y:S01]  /*0220*/  LDC.64 R2, c[0x0][0x398] ;  /* 0x0000e600ff027b82 */ /* 0x000e220000000a00 */
[----:B------:R-:W-:Y:S02]  /*0230*/  IMAD R7, R0, UR7, R7 ;  /* 0x0000000700077c24 */ /* 0x000fe4000f8e0207 */
[----:B------:R-:W1:Y:S02]  /*0240*/  LDS R5, [R8] ;  /* 0x0000000008057984 */ /* 0x000e640000000800 */
[----:B0-----:R-:W-:-:S04]  /*0250*/  IMAD.WIDE.U32 R2, R7, 0x4, R2 ;  /* 0x0000000407027825 */ /* 0x001fc800078e0002 */
[----:B-1----:R-:W-:-:S05]  /*0260*/  FADD R5, R6, -R5 ;  /* 0x8000000506057221 */ /* 0x002fca0000000000 */
[----:B------:R-:W-:Y:S01]  /*0270*/  STG.E desc[UR8][R2.64], R5 ;  /* 0x0000000502007986 */ /* 0x000fe2000c101908 */
[----:B------:R-:W-:Y:S05]  /*0280*/  EXIT ;  /* 0x000000000000794d */ /* 0x000fea0003800000 */
.L_x_0:
[----:B------:R-:W-:-:S00]  /*0290*/  BRA `(.L_x_0) ;  /* 0xfffffffc00fc7947 */ /* 0x000fc0000383ffff */
[----:B------:R-:W-:-:S00]  /*02a0*/  NOP ;  /* 0x0000000000007918 */ /* 0x000fc00000000000 */
        /* <DEDUP_REMOVED lines=13> */
.L_x_5:


//--------------------- .text._Z9KernelAddiiPfS_S_ --------------------------
	.section	.text._Z9KernelAddiiPfS_S_,"ax",@progbits
	.align	128
        .global         _Z9KernelAddiiPfS_S_
        .type           _Z9KernelAddiiPfS_S_,@function
        .size           _Z9KernelAddiiPfS_S_,(.L_x_6 - _Z9KernelAddiiPfS_S_)
        .other          _Z9KernelAddiiPfS_S_,@"STO_CUDA_ENTRY STV_DEFAULT"
_Z9KernelAddiiPfS_S_:
.text._Z9KernelAddiiPfS_S_:
        /* <DEDUP_REMOVED lines=38> */
[----:B-1----:R-:W-:-:S05]  /*0260*/  FADD R5, R6, R5 ;  /* 0x0000000506057221 */ /* 0x002fca0000000000 */
[----:B------:R-:W-:Y:S01]  /*0270*/  STG.E desc[UR8][R2.64], R5 ;  /* 0x0000000502007986 */ /* 0x000fe2000c101908 */
[----:B------:R-:W-:Y:S05]  /*0280*/  EXIT ;  /* 0x000000000000794d */ /* 0x000fea0003800000 */
.L_x_1:
        /* <DEDUP_REMOVED lines=15> */
.L_x_6:


//--------------------- .text._Z10KernelMultiiiPfS_S_ --------------------------
	.section	.text._Z10KernelMultiiiPfS_S_,"ax",@progbits
	.align	128
        .global         _Z10KernelMultiiiPfS_S_
        .type           _Z10KernelMultiiiPfS_S_,@function
        .size           _Z10KernelMultiiiPfS_S_,(.L_x_7 - _Z10KernelMultiiiPfS_S_)
        .other          _Z10KernelMultiiiPfS_S_,@"STO_CUDA_ENTRY STV_DEFAULT"
_Z10KernelMultiiiPfS_S_:
.text._Z10KernelMultiiiPfS_S_:
[----:B------:R-:W-:Y:S01]  /*0000*/  LDC R1, c[0x0][0x37c] ;  /* 0x0000df00ff017b82 */ /* 0x000fe20000000800 */
[----:B------:R-:W0:Y:S01]  /*0010*/  S2R R20, SR_CTAID.Y ;  /* 0x0000000000147919 */ /* 0x000e220000002600 */
[----:B------:R-:W1:Y:S01]  /*0020*/  LDCU UR7, c[0x0][0x388] ;  /* 0x00007100ff0777ac */ /* 0x000e620008000800 */
[----:B------:R-:W-:Y:S01]  /*0030*/  HFMA2 R17, -RZ, RZ, 0, 0 ;  /* 0x00000000ff117431 */ /* 0x000fe200000001ff */
[----:B------:R-:W0:Y:S01]  /*0040*/  S2R R6, SR_TID.Y ;  /* 0x0000000000067919 */ /* 0x000e220000002200 */
[----:B------:R-:W2:Y:S01]  /*0050*/  LDCU.64 UR8, c[0x0][0x358] ;  /* 0x00006b00ff0877ac */ /* 0x000ea20008000a00 */
[----:B------:R-:W3:Y:S01]  /*0060*/  S2R R0, SR_CTAID.X ;  /* 0x0000000000007919 */ /* 0x000ee20000002500 */
[----:B------:R-:W4:Y:S01]  /*0070*/  S2R R3, SR_TID.X ;  /* 0x0000000000037919 */ /* 0x000f220000002100 */
[----:B-1----:R-:W-:Y:S01]  /*0080*/  UISETP.GE.AND UP0, UPT, UR7, 0x1, UPT ;  /* 0x000000010700788c */ /* 0x002fe2000bf06270 */
[----:B0-----:R-:W-:-:S08]  /*0090*/  LEA R20, R20, R6, 0x5 ;  /* 0x0000000614147211 */ /* 0x001fd000078e28ff */
[----:B--2---:R-:W-:Y:S05]  /*00a0*/  BRA.U !UP0, `(.L_x_2) ;  /* 0x0000000508987547 */ /* 0x004fea000b800000 */
[----:B------:R-:W0:Y:S01]  /*00b0*/  S2UR UR6, SR_CgaCtaId ;  /* 0x00000000000679c3 */ /* 0x000e220000008800 */
[----:B------:R-:W-:Y:S01]  /*00c0*/  UMOV UR4, 0x400 ;  /* 0x0000040000047882 */ /* 0x000fe20000000000 */
[----:B----4-:R-:W-:Y:S01]  /*00d0*/  IMAD R2, R20, UR7, R3 ;  /* 0x0000000714027c24 */ /* 0x010fe2000f8e0203 */
[----:B------:R-:W-:Y:S01]  /*00e0*/  UIADD3 UR5, UPT, UPT, UR4, 0x1000, URZ ;  /* 0x0000100004057890 */ /* 0x000fe2000fffe0ff */
[----:B------:R-:W-:-:S04]  /*00f0*/  MOV R17, RZ ;  /* 0x000000ff00117202 */ /* 0x000fc80000000f00 */
[----:B------:R-:W1:Y:S08]  /*0100*/  LDC R4, c[0x0][0x384] ;  /* 0x0000e100ff047b82 */ /* 0x000e700000000800 */
[----:B------:R-:W2:Y:S08]  /*0110*/  LDC.64 R24, c[0x0][0x390] ;  /* 0x0000e400ff187b82 */ /* 0x000eb00000000a00 */
[----:B------:R-:W4:Y:S01]  /*0120*/  LDC.64 R22, c[0x0][0x398] ;  /* 0x0000e600ff167b82 */ /* 0x000f220000000a00 */
[----:B0-----:R-:W-:-:S02]  /*0130*/  ULEA UR4, UR6, UR4, 0x18 ;  /* 0x0000000406047291 */ /* 0x001fc4000f8ec0ff */
[----:B------:R-:W-:-:S04]  /*0140*/  ULEA UR5, UR6, UR5, 0x18 ;  /* 0x0000000506057291 */ /* 0x000fc8000f8ec0ff */
[C---:B------:R-:W-:Y:S01]  /*0150*/  LEA R18, R6.reuse, UR4, 0x7 ;  /* 0x0000000406127c11 */ /* 0x040fe2000f8e38ff */
[----:B-1----:R-:W-:Y:S01]  /*0160*/  IMAD R5, R6, R4, R3 ;  /* 0x0000000406057224 */ /* 0x002fe200078e0203 */
[C---:B------:R-:W-:Y:S01]  /*0170*/  LEA R7, R3.reuse, UR5, 0x2 ;  /* 0x0000000503077c11 */ /* 0x040fe2000f8e10ff */
[----:B------:R-:W-:Y:S01]  /*0180*/  UMOV UR4, URZ ;  /* 0x000000ff00047c82 */ /* 0x000fe20008000000 */
[----:B------:R-:W-:Y:S02]  /*0190*/  LEA R16, R3, R18, 0x2 ;  /* 0x0000001203107211 */ /* 0x000fe400078e10ff */
[----:B---3--:R-:W-:Y:S02]  /*01a0*/  LEA R5, R0, R5, 0x5 ;  /* 0x0000000500057211 */ /* 0x008fe400078e28ff */
[----:B------:R-:W-:-:S07]  /*01b0*/  LEA R6, R6, R7, 0x7 ;  /* 0x0000000706067211 */ /* 0x000fce00078e38ff */
.L_x_3:
[----:B--2---:R-:W-:-:S04]  /*01c0*/  IMAD.WIDE R8, R2, 0x4, R24 ;  /* 0x0000000402087825 */ /* 0x004fc800078e0218 */
[----:B----4-:R-:W-:Y:S02]  /*01d0*/  IMAD.WIDE R10, R5, 0x4, R22 ;  /* 0x00000004050a7825 */ /* 0x010fe400078e0216 */
[----:B------:R-:W2:Y:S04]  /*01e0*/  LDG.E R9, desc[UR8][R8.64] ;  /* 0x0000000808097981 */ /* 0x000ea8000c1e1900 */
[----:B------:R-:W3:Y:S01]  /*01f0*/  LDG.E R21, desc[UR8][R10.64] ;  /* 0x000000080a157981 */ /* 0x000ee2000c1e1900 */
[----:B------:R-:W-:Y:S01]  /*0200*/  UIADD3 UR4, UPT, UPT, UR4, 0x20, URZ ;  /* 0x0000002004047890 */ /* 0x000fe2000fffe0ff */
[----:B------:R-:W-:Y:S02]  /*0210*/  IADD3 R2, PT, PT, R2, 0x20, RZ ;  /* 0x0000002002027810 */ /* 0x000fe40007ffe0ff */
[----:B------:R-:W-:Y:S01]  /*0220*/  LEA R5, R4, R5, 0x5 ;  /* 0x0000000504057211 */ /* 0x000fe200078e28ff */
[----:B------:R-:W-:Y:S01]  /*0230*/  UISETP.GE.AND UP0, UPT, UR4, UR7, UPT ;  /* 0x000000070400728c */ /* 0x000fe2000bf06270 */
[----:B--2---:R-:W-:Y:S04]  /*0240*/  STS [R16], R9 ;  /* 0x0000000910007388 */ /* 0x004fe80000000800 */
[----:B---3--:R-:W-:Y:S01]  /*0250*/  STS [R6], R21 ;  /* 0x0000001506007388 */ /* 0x008fe20000000800 */
[----:B------:R-:W-:Y:S06]  /*0260*/  BAR.SYNC.DEFER_BLOCKING 0x0 ;  /* 0x0000000000007b1d */ /* 0x000fec0000010000 */
[----:B------:R-:W-:Y:S04]  /*0270*/  LDS R26, [R7] ;  /* 0x00000000071a7984 */ /* 0x000fe80000000800 */
[----:B------:R-:W0:Y:S04]  /*0280*/  LDS.128 R12, [R18] ;  /* 0x00000000120c7984 */ /* 0x000e280000000c00 */
[----:B------:R-:W1:Y:S04]  /*0290*/  LDS R27, [R7+0x80] ;  /* 0x00008000071b7984 */ /* 0x000e680000000800 */
[----:B------:R-:W2:Y:S04]  /*02a0*/  LDS R19, [R7+0x100] ;  /* 0x0001000007137984 */ /* 0x000ea80000000800 */
[----:B------:R-:W-:Y:S01]  /*02b0*/  LDS.128 R8, [R18+0x10] ;  /* 0x0000100012087984 */ /* 0x000fe20000000c00 */
[----:B0-----:R-:W-:-:S03]  /*02c0*/  FFMA R12, R12, R26, R17 ;  /* 0x0000001a0c0c7223 */ /* 0x001fc60000000011 */
[----:B------:R-:W0:Y:S01]  /*02d0*/  LDS R17, [R7+0x180] ;  /* 0x0001800007117984 */ /* 0x000e220000000800 */
[----:B-1----:R-:W-:-:S03]  /*02e0*/  FFMA R26, R27, R13, R12 ;  /* 0x0000000d1b1a7223 */ /* 0x002fc6000000000c */
[----:B------:R-:W1:Y:S01]  /*02f0*/  LDS R13, [R7+0x200] ;  /* 0x00020000070d7984 */ /* 0x000e620000000800 */
[----:B--2---:R-:W-:-:S03]  /*0300*/  FFMA R14, R19, R14, R26 ;  /* 0x0000000e130e7223 */ /* 0x004fc6000000001a */
[----:B------:R-:W2:Y:S04]  /*0310*/  LDS R12, [R7+0x280] ;  /* 0x00028000070c7984 */ /* 0x000ea80000000800 */
[----:B------:R-:W-:Y:S01]  /*0320*/  LDS R19, [R7+0x380] ;  /* 0x0003800007137984 */ /* 0x000fe20000000800 */
[----:B0-----:R-:W-:-:S03]  /*0330*/  FFMA R15, R17, R15, R14 ;  /* 0x0000000f110f7223 */ /* 0x001fc6000000000e */
[----:B------:R-:W0:Y:S01]  /*0340*/  LDS R17, [R7+0x300] ;  /* 0x0003000007117984 */ /* 0x000e220000000800 */
[----:B-1----:R-:W-:-:S03]  /*0350*/  FFMA R13, R8, R13, R15 ;  /* 0x0000000d080d7223 */ /* 0x002fc6000000000f */
[----:B------:R-:W-:Y:S01]  /*0360*/  LDS R8, [R7+0x480] ;  /* 0x0004800007087984 */ /* 0x000fe20000000800 */
[----:B--2---:R-:W-:-:S03]  /*0370*/  FFMA R26, R12, R9, R13 ;  /* 0x000000090c1a7223 */ /* 0x004fc6000000000d */
[----:B------:R-:W-:Y:S04]  /*0380*/  LDS R9, [R7+0x400] ;  /* 0x0004000007097984 */ /* 0x000fe80000000800 */
[----:B------:R-:W1:Y:S01]  /*0390*/  LDS.128 R12, [R18+0x20] ;  /* 0x00002000120c7984 */ /* 0x000e620000000c00 */
[----:B0-----:R-:W-:-:S03]  /*03a0*/  FFMA R10, R17, R10, R26 ;  /* 0x0000000a110a7223 */ /* 0x001fc6000000001a */
[----:B------:R-:W0:Y:S01]  /*03b0*/  LDS R17, [R7+0x500] ;  /* 0x0005000007117984 */ /* 0x000e220000000800 */
[----:B------:R-:W-:-:S03]  /*03c0*/  FFMA R11, R19, R11, R10 ;  /* 0x0000000b130b7223 */ /* 0x000fc6000000000a */
[----:B------:R-:W2:Y:S01]  /*03d0*/  LDS R19, [R7+0x580] ;  /* 0x0005800007137984 */ /* 0x000ea20000000800 */
[----:B-1----:R-:W-:-:S03]  /*03e0*/  FFMA R9, R12, R9, R11 ;  /* 0x000000090c097223 */ /* 0x002fc6000000000b */
[----:B------:R-:W-:Y:S01]  /*03f0*/  LDS R12, [R7+0x680] ;  /* 0x00068000070c7984 */ /* 0x000fe20000000800 */
[----:B------:R-:W-:-:S03]  /*0400*/  FFMA R26, R8, R13, R9 ;  /* 0x0000000d081a7223 */ /* 0x000fc60000000009 */
[----:B------:R-:W-:Y:S04]  /*0410*/  LDS R13, [R7+0x600] ;  /* 0x00060000070d7984 */ /* 0x000fe80000000800 */
[----:B------:R-:W1:Y:S01]  /*0420*/  LDS.128 R8, [R18+0x30] ;  /* 0x0000300012087984 */ /* 0x000e620000000c00 */
[----:B0-----:R-:W-:-:S03]  /*0430*/  FFMA R14, R17, R14, R26 ;  /* 0x0000000e110e7223 */ /* 0x001fc6000000001a */
[----:B------:R-:W0:Y:S01]  /*0440*/  LDS R17, [R7+0x700] ;  /* 0x0007000007117984 */ /* 0x000e220000000800 */
[----:B--2---:R-:W-:-:S03]  /*0450*/  FFMA R15, R19, R15, R14 ;  /* 0x0000000f130f7223 */ /* 0x004fc6000000000e */
        /* <DEDUP_REMOVED lines=16> */
[----:B------:R-:W-:Y:S01]  /*0560*/  LDS R26, [R7+0xc80] ;  /* 0x000c8000071a7984 */ /* 0x000fe20000000800 */
[----:B--2---:R-:W-:-:S03]  /*0570*/  FFMA R15, R19, R15, R14 ;  /* 0x0000000f130f7223 */ /* 0x004fc6000000000e */
[----:B------:R-:W0:Y:S04]  /*0580*/  LDS R19, [R7+0xb00] ;  /* 0x000b000007137984 */ /* 0x000e280000000800 */
[----:B------:R-:W-:Y:S01]  /*0590*/  LDS R17, [R7+0xd00] ;  /* 0x000d000007117984 */ /* 0x000fe20000000800 */
[----:B-1----:R-:W-:-:S03]  /*05a0*/  FFMA R13, R8, R13, R15 ;  /* 0x0000000d080d7223 */ /* 0x002fc6000000000f */
[----:B------:R-:W1:Y:S01]  /*05b0*/  LDS R8, [R7+0xb80] ;  /* 0x000b800007087984 */ /* 0x000e620000000800 */
[----:B------:R-:W-:-:S03]  /*05c0*/  FFMA R28, R12, R9, R13 ;  /* 0x000000090c1c7223 */ /* 0x000fc6000000000d */
[----:B------:R-:W-:Y:S04]  /*05d0*/  LDS R9, [R7+0xc00] ;  /* 0x000c000007097984 */ /* 0x000fe80000000800 */
[----:B------:R-:W2:Y:S01]  /*05e0*/  LDS.128 R12, [R18+0x60] ;  /* 0x00006000120c7984 */ /* 0x000ea20000000c00 */
[----:B0-----:R-:W-:-:S04]  /*05f0*/  FFMA R19, R19, R10, R28 ;  /* 0x0000000a13137223 */ /* 0x001fc8000000001c */
[----:B-1----:R-:W-:Y:S02]  /*0600*/  FFMA R11, R8, R11, R19 ;  /* 0x0000000b080b7223 */ /* 0x002fe40000000013 */
[----:B------:R-:W-:Y:S02]  /*0610*/  LDS R19, [R7+0xf80] ;  /* 0x000f800007137984 */ /* 0x000fe40000000800 */
[----:B--2---:R-:W-:Y:S02]  /*0620*/  FFMA R9, R12, R9, R11 ;  /* 0x000000090c097223 */ /* 0x004fe4000000000b */
[----:B------:R-:W0:Y:S02]  /*0630*/  LDS R12, [R7+0xd80] ;  /* 0x000d8000070c7984 */ /* 0x000e240000000800 */
[----:B------:R-:W-:Y:S02]  /*0640*/  FFMA R28, R26, R13, R9 ;  /* 0x0000000d1a1c7223 */ /* 0x000fe40000000009 */
[----:B------:R-:W-:Y:S02]  /*0650*/  LDS R13, [R7+0xe00] ;  /* 0x000e0000070d7984 */ /* 0x000fe40000000800 */
[----:B------:R-:W-:-:S02]  /*0660*/  FFMA R17, R17, R14, R28 ;  /* 0x0000000e11117223 */ /* 0x000fc4000000001c */
[----:B------:R-:W1:Y:S04]  /*0670*/  LDS.128 R8, [R18+0x70] ;  /* 0x0000700012087984 */ /* 0x000e680000000c00 */
[----:B------:R-:W2:Y:S04]  /*0680*/  LDS R26, [R7+0xe80] ;  /* 0x000e8000071a7984 */ /* 0x000ea80000000800 */
[----:B------:R-:W3:Y:S01]  /*0690*/  LDS R14, [R7+0xf00] ;  /* 0x000f0000070e7984 */ /* 0x000ee20000000800 */
[----:B0-----:R-:W-:-:S04]  /*06a0*/  FFMA R15, R12, R15, R17 ;  /* 0x0000000f0c0f7223 */ /* 0x001fc80000000011 */
[----:B-1----:R-:W-:-:S04]  /*06b0*/  FFMA R13, R8, R13, R15 ;  /* 0x0000000d080d7223 */ /* 0x002fc8000000000f */
[----:B--2---:R-:W-:-:S04]  /*06c0*/  FFMA R9, R26, R9, R13 ;  /* 0x000000091a097223 */ /* 0x004fc8000000000d */
[----:B---3--:R-:W-:-:S04]  /*06d0*/  FFMA R10, R14, R10, R9 ;  /* 0x0000000a0e0a7223 */ /* 0x008fc80000000009 */
[----:B------:R-:W-:Y:S01]  /*06e0*/  FFMA R17, R19, R11, R10 ;  /* 0x0000000b13117223 */ /* 0x000fe2000000000a */
[----:B------:R-:W-:Y:S06]  /*06f0*/  BAR.SYNC.DEFER_BLOCKING 0x0 ;  /* 0x0000000000007b1d */ /* 0x000fec0000010000 */
[----:B------:R-:W-:Y:S05]  /*0700*/  BRA.U !UP0, `(.L_x_3) ;  /* 0xfffffff908ac7547 */ /* 0x000fea000b83ffff */
.L_x_2:
[----:B------:R-:W0:Y:S01]  /*0710*/  LDC.64 R4, c[0x0][0x3a0] ;  /* 0x0000e800ff047b82 */ /* 0x000e220000000a00 */
[----:B------:R-:W1:Y:S01]  /*0720*/  LDCU UR4, c[0x0][0x384] ;  /* 0x00007080ff0477ac */ /* 0x000e620008000800 */
[----:B---34-:R-:W-:-:S05]  /*0730*/  LEA R3, R0, R3, 0x5 ;  /* 0x0000000300037211 */ /* 0x018fca00078e28ff */
[----:B-1----:R-:W-:-:S04]  /*0740*/  IMAD R3, R20, UR4, R3 ;  /* 0x0000000414037c24 */ /* 0x002fc8000f8e0203 */
[----:B0-----:R-:W-:-:S05]  /*0750*/  IMAD.WIDE R2, R3, 0x4, R4 ;  /* 0x0000000403027825 */ /* 0x001fca00078e0204 */
[----:B------:R-:W-:Y:S01]  /*0760*/  STG.E desc[UR8][R2.64], R17 ;  /* 0x0000001102007986 */ /* 0x000fe2000c101908 */
[----:B------:R-:W-:Y:S05]  /*0770*/  EXIT ;  /* 0x000000000000794d */ /* 0x000fea0003800000 */
.L_x_4:
        /* <DEDUP_REMOVED lines=16> */
.L_x_7:


//--------------------- .nv.shared._Z9KernelSubiiPfS_S_ --------------------------
	.section	.nv.shared._Z9KernelSubiiPfS_S_,"aw",@nobits
	.sectionflags	@""
	.align	4
.nv.shared._Z9KernelSubiiPfS_S_:
	.zero		9216


//--------------------- .nv.shared.reserved.0     --------------------------
	.section	.nv.shared.reserved.0,"aw",@nobits
	.weak		__nv_reservedSMEM_offset_0_alias
	.size		__nv_reservedSMEM_offset_0_alias, 0, 64
	.other		__nv_reservedSMEM_offset_0_alias,@"STO_CUDA_RESERVED_SHARED STV_DEFAULT"
__nv_reservedSMEM_offset_0_alias:
	.zero		0
	.zero		64


//--------------------- .nv.shared._Z9KernelAddiiPfS_S_ --------------------------
	.section	.nv.shared._Z9KernelAddiiPfS_S_,"aw",@nobits
	.sectionflags	@""
	.align	4
.nv.shared._Z9KernelAddiiPfS_S_:
	.zero		9216


//--------------------- .nv.shared._Z10KernelMultiiiPfS_S_ --------------------------
	.section	.nv.shared._Z10KernelMultiiiPfS_S_,"aw",@nobits
	.sectionflags	@""
	.align	4
.nv.shared._Z10KernelMultiiiPfS_S_:
	.zero		9216


//--------------------- .nv.constant0._Z9KernelSubiiPfS_S_ --------------------------
	.section	.nv.constant0._Z9KernelSubiiPfS_S_,"a",@progbits
	.sectionflags	@""
	.align	4
.nv.constant0._Z9KernelSubiiPfS_S_:
	.zero		928


//--------------------- .nv.constant0._Z9KernelAddiiPfS_S_ --------------------------
	.section	.nv.constant0._Z9KernelAddiiPfS_S_,"a",@progbits
	.sectionflags	@""
	.align	4
.nv.constant0._Z9KernelAddiiPfS_S_:
	.zero		928


//--------------------- .nv.constant0._Z10KernelMultiiiPfS_S_ --------------------------
	.section	.nv.constant0._Z10KernelMultiiiPfS_S_,"a",@progbits
	.sectionflags	@""
	.align	4
.nv.constant0._Z10KernelMultiiiPfS_S_:
	.zero		936


//--------------------- SYMBOLS --------------------------

	.type		.nv.reservedSmem.offset0,@object
	.size		.nv.reservedSmem.offset0,0x4
	.type		.nv.reservedSmem.cap,@object
	.size		.nv.reservedSmem.cap,0x4
